	.headerflags	@"EF_CUDA_TEXMODE_UNIFIED EF_CUDA_64BIT_ADDRESS EF_CUDA_ACCELERATORS EF_CUDA_SM90 EF_CUDA_VIRTUAL_SM(EF_CUDA_SM90)"
	.elftype	@"ET_EXEC"


//--------------------- .nv.info                  --------------------------
	.section	.nv.info,"",@"SHT_CUDA_INFO"
	.align	4


	//----- nvinfo : EIATTR_REGCOUNT
	.align		4
        /*0000*/ 	.byte	0x04, 0x2f
        /*0002*/ 	.short	(.L_3 - .L_2)
	.align		4
.L_2:
        /*0004*/ 	.word	index@(triton_poi_fused__native_batch_norm_legit_no_training_relu_29)
        /*0008*/ 	.word	0x00000012


	//----- nvinfo : EIATTR_MIN_STACK_SIZE
	.align		4
.L_3:
        /*000c*/ 	.byte	0x04, 0x12
        /*000e*/ 	.short	(.L_5 - .L_4)
	.align		4
.L_4:
        /*0010*/ 	.word	index@(triton_poi_fused__native_batch_norm_legit_no_training_relu_29)
        /*0014*/ 	.word	0x00000000


	//----- nvinfo : EIATTR_FRAME_SIZE
	.align		4
.L_5:
        /*0018*/ 	.byte	0x04, 0x11
        /*001a*/ 	.short	(.L_7 - .L_6)
	.align		4
.L_6:
        /*001c*/ 	.word	index@(triton_poi_fused__native_batch_norm_legit_no_training_relu_29)
        /*0020*/ 	.word	0x00000000


	//----- nvinfo : EIATTR_MIN_STACK_SIZE
	.align		4
.L_7:
        /*0024*/ 	.byte	0x04, 0x12
        /*0026*/ 	.short	(.L_9 - .L_8)
	.align		4
.L_8:
        /*0028*/ 	.word	index@(triton_poi_fused__native_batch_norm_legit_no_training_relu_29)
        /*002c*/ 	.word	0x00000000
.L_9:


//--------------------- .nv.info.triton_poi_fused__native_batch_norm_legit_no_training_relu_29 --------------------------
	.section	.nv.info.triton_poi_fused__native_batch_norm_legit_no_training_relu_29,"",@"SHT_CUDA_INFO"
	.sectionflags	@""
	.align	4


	//----- nvinfo : EIATTR_CUDA_API_VERSION
	.align		4
        /*0000*/ 	.byte	0x04, 0x37
        /*0002*/ 	.short	(.L_11 - .L_10)
.L_10:
        /*0004*/ 	.word	0x0000007c


	//----- nvinfo : EIATTR_KPARAM_INFO
	.align		4
.L_11:
        /*0008*/ 	.byte	0x04, 0x17
        /*000a*/ 	.short	(.L_13 - .L_12)
.L_12:
        /*000c*/ 	.word	0x00000000
        /*0010*/ 	.short	0x0006
        /*0012*/ 	.short	0x0030
        /*0014*/ 	.byte	0x00, 0xf0, 0x11, 0x00


	//----- nvinfo : EIATTR_KPARAM_INFO
	.align		4
.L_13:
        /*0018*/ 	.byte	0x04, 0x17
        /*001a*/ 	.short	(.L_15 - .L_14)
.L_14:
        /*001c*/ 	.word	0x00000000
        /*0020*/ 	.short	0x0005
        /*0022*/ 	.short	0x0028
        /*0024*/ 	.byte	0x00, 0xf4, 0x21, 0x00


	//----- nvinfo : EIATTR_KPARAM_INFO
	.align		4
.L_15:
        /*0028*/ 	.byte	0x04, 0x17
        /*002a*/ 	.short	(.L_17 - .L_16)
.L_16:
        /*002c*/ 	.word	0x00000000
        /*0030*/ 	.short	0x0004
        /*0032*/ 	.short	0x0020
        /*0034*/ 	.byte	0x00, 0xf4, 0x21, 0x00


	//----- nvinfo : EIATTR_KPARAM_INFO
	.align		4
.L_17:
        /*0038*/ 	.byte	0x04, 0x17
        /*003a*/ 	.short	(.L_19 - .L_18)
.L_18:
        /*003c*/ 	.word	0x00000000
        /*0040*/ 	.short	0x0003
        /*0042*/ 	.short	0x0018
        /*0044*/ 	.byte	0x00, 0xf4, 0x21, 0x00


	//----- nvinfo : EIATTR_KPARAM_INFO
	.align		4
.L_19:
        /*0048*/ 	.byte	0x04, 0x17
        /*004a*/ 	.short	(.L_21 - .L_20)
.L_20:
        /*004c*/ 	.word	0x00000000
        /*0050*/ 	.short	0x0002
        /*0052*/ 	.short	0x0010
        /*0054*/ 	.byte	0x00, 0xf4, 0x21, 0x00


	//----- nvinfo : EIATTR_KPARAM_INFO
	.align		4
.L_21:
        /*0058*/ 	.byte	0x04, 0x17
        /*005a*/ 	.short	(.L_23 - .L_22)
.L_22:
        /*005c*/ 	.word	0x00000000
        /*0060*/ 	.short	0x0001
        /*0062*/ 	.short	0x0008
        /*0064*/ 	.byte	0x00, 0xf4, 0x21, 0x00


	//----- nvinfo : EIATTR_KPARAM_INFO
	.align		4
.L_23:
        /*0068*/ 	.byte	0x04, 0x17
        /*006a*/ 	.short	(.L_25 - .L_24)
.L_24:
        /*006c*/ 	.word	0x00000000
        /*0070*/ 	.short	0x0000
        /*0072*/ 	.short	0x0000
        /*0074*/ 	.byte	0x00, 0xf4, 0x21, 0x00


	//----- nvinfo : EIATTR_SPARSE_MMA_MASK
	.align		4
.L_25:
        /*0078*/ 	.byte	0x03, 0x50
        /*007a*/ 	.short	0x0000


	//----- nvinfo : EIATTR_MAXREG_COUNT
	.align		4
        /*007c*/ 	.byte	0x03, 0x1b
        /*007e*/ 	.short	0x00ff


	//----- nvinfo : EIATTR_EXIT_INSTR_OFFSETS
	.align		4
        /*0080*/ 	.byte	0x04, 0x1c
        /*0082*/ 	.short	(.L_27 - .L_26)


	//   ....[0]....
.L_26:
        /*0084*/ 	.word	0x000002f0


	//   ....[1]....
        /*0088*/ 	.word	0x00000310


	//----- nvinfo : EIATTR_REQNTID
	.align		4
.L_27:
        /*008c*/ 	.byte	0x04, 0x10
        /*008e*/ 	.short	(.L_29 - .L_28)
.L_28:
        /*0090*/ 	.word	0x00000080
        /*0094*/ 	.word	0x00000001
        /*0098*/ 	.word	0x00000001


	//----- nvinfo : EIATTR_CBANK_PARAM_SIZE
	.align		4
.L_29:
        /*009c*/ 	.byte	0x03, 0x19
        /*009e*/ 	.short	0x0034


	//----- nvinfo : EIATTR_PARAM_CBANK
	.align		4
        /*00a0*/ 	.byte	0x04, 0x0a
        /*00a2*/ 	.short	(.L_31 - .L_30)
	.align		4
.L_30:
        /*00a4*/ 	.word	index@(.nv.constant0.triton_poi_fused__native_batch_norm_legit_no_training_relu_29)
        /*00a8*/ 	.short	0x0210
        /*00aa*/ 	.short	0x0034


	//----- nvinfo : EIATTR_SW_WAR
	.align		4
.L_31:
        /*00ac*/ 	.byte	0x04, 0x36
        /*00ae*/ 	.short	(.L_33 - .L_32)
.L_32:
        /*00b0*/ 	.word	0x00000008
.L_33:


//--------------------- .nv.callgraph             --------------------------
	.section	.nv.callgraph,"",@"SHT_CUDA_CALLGRAPH"
	.align	4
	.sectionentsize	8
	.align		4
        /*0000*/ 	.word	0x00000000
	.align		4
        /*0004*/ 	.word	0xffffffff
	.align		4
        /*0008*/ 	.word	0x00000000
	.align		4
        /*000c*/ 	.word	0xfffffffe
	.align		4
        /*0010*/ 	.word	0x00000000
	.align		4
        /*0014*/ 	.word	0xfffffffd
	.align		4
        /*0018*/ 	.word	0x00000000
	.align		4
        /*001c*/ 	.word	0xfffffffc


//--------------------- .nv.constant4             --------------------------
	.section	.nv.constant4,"a",@progbits
	.align	8
	.align		8
.nv.constant4:
        /*0000*/ 	.dword	_$_str
	.align		8
        /*0008*/ 	.dword	_$_str_$_2


//--------------------- .text.triton_poi_fused__native_batch_norm_legit_no_training_relu_29 --------------------------
	.section	.text.triton_poi_fused__native_batch_norm_legit_no_training_relu_29,"ax",@progbits
	.align	128
        .global         triton_poi_fused__native_batch_norm_legit_no_training_relu_29
        .type           triton_poi_fused__native_batch_norm_legit_no_training_relu_29,@function
        .size           triton_poi_fused__native_batch_norm_legit_no_training_relu_29,(.L_x_1 - triton_poi_fused__native_batch_norm_legit_no_training_relu_29)
        .other          triton_poi_fused__native_batch_norm_legit_no_training_relu_29,@"STO_CUDA_ENTRY STV_DEFAULT"
triton_poi_fused__native_batch_norm_legit_no_training_relu_29:
.text.triton_poi_fused__native_batch_norm_legit_no_training_relu_29:
[----:B------:R-:W0:Y:S01]  /*0000*/  LDC R1, c[0x0][0x28] ;  /* 0x00000a00ff017b82 */ /* 0x000e220000000800 */
[----:B------:R-:W1:Y:S07]  /*0010*/  S2R R0, SR_TID.X ;  /* 0x0000000000007919 */ /* 0x000e6e0000002100 */
[----:B------:R-:W2:Y:S01]  /*0020*/  LDC.64 R8, c[0x0][0x220] ;  /* 0x00008800ff087b82 */ /* 0x000ea20000000a00 */
[----:B------:R-:W-:Y:S01]  /*0030*/  HFMA2.MMA R14, -RZ, RZ, 0, 0 ;  /* 0x00000000ff0e7435 */ /* 0x000fe200000001ff */
[----:B------:R-:W-:Y:S01]  /*0040*/  ULDC.64 UR4, c[0x0][0x208] ;  /* 0x0000820000047ab9 */ /* 0x000fe20000000a00 */
[----:B------:R-:W3:Y:S05]  /*0050*/  S2R R3, SR_CTAID.X ;  /* 0x0000000000037919 */ /* 0x000eea0000002500 */
[----:B------:R-:W4:Y:S08]  /*0060*/  LDC.64 R4, c[0x0][0x210] ;  /* 0x00008400ff047b82 */ /* 0x000f300000000a00 */
[----:B------:R-:W5:Y:S08]  /*0070*/  LDC.64 R6, c[0x0][0x218] ;  /* 0x00008600ff067b82 */ /* 0x000f700000000a00 */
[----:B------:R-:W5:Y:S01]  /*0080*/  LDC.64 R10, c[0x0][0x228] ;  /* 0x00008a00ff0a7b82 */ /* 0x000f620000000a00 */
[----:B-1----:R-:W-:-:S07]  /*0090*/  LOP3.LUT R0, R0, 0x7f, RZ, 0xc0, !PT ;  /* 0x0000007f00007812 */ /* 0x002fce00078ec0ff */
[----:B------:R-:W1:Y:S01]  /*00a0*/  LDC.64 R12, c[0x0][0x230] ;  /* 0x00008c00ff0c7b82 */ /* 0x000e620000000a00 */
[----:B---3--:R-:W-:-:S04]  /*00b0*/  LEA R0, R3, R0, 0x7 ;  /* 0x0000000003007211 */ /* 0x008fc800078e38ff */
[C---:B------:R-:W-:Y:S01]  /*00c0*/  ISETP.GE.AND P0, PT, R0.reuse, 0x4800, PT ;  /* 0x000048000000780c */ /* 0x040fe20003f06270 */
[----:B------:R-:W-:-:S05]  /*00d0*/  IMAD.HI R2, R0, 0x38e38e39, RZ ;  /* 0x38e38e3900027827 */ /* 0x000fca00078e02ff */
[----:B------:R-:W-:-:S04]  /*00e0*/  SHF.R.U32.HI R3, RZ, 0x1f, R2 ;  /* 0x0000001fff037819 */ /* 0x000fc80000011602 */
[----:B------:R-:W-:-:S05]  /*00f0*/  LEA.HI.SX32 R3, R2, R3, 0x1a ;  /* 0x0000000302037211 */ /* 0x000fca00078fd2ff */
[----:B------:R-:W-:-:S04]  /*0100*/  IMAD R15, R3, -0x120, R0 ;  /* 0xfffffee0030f7824 */ /* 0x000fc800078e0200 */
[----:B--2---:R-:W-:-:S05]  /*0110*/  IMAD.WIDE R8, R15, 0x4, R8 ;  /* 0x000000040f087825 */ /* 0x004fca00078e0208 */
[----:B------:R2:W3:Y:S01]  /*0120*/  @!P0 LDG.E.EL R14, desc[UR4][R8.64] ;  /* 0x00000004080e8981 */ /* 0x0004e2000c2e1900 */
[----:B------:R-:W-:Y:S01]  /*0130*/  CS2R R2, SRZ ;  /* 0x0000000000027805 */ /* 0x000fe2000001ff00 */
[----:B----4-:R-:W-:-:S04]  /*0140*/  IMAD.WIDE R4, R0, 0x4, R4 ;  /* 0x0000000400047825 */ /* 0x010fc800078e0204 */
[C---:B-----5:R-:W-:Y:S01]  /*0150*/  IMAD.WIDE R6, R15.reuse, 0x4, R6 ;  /* 0x000000040f067825 */ /* 0x060fe200078e0206 */
[----:B------:R4:W5:Y:S03]  /*0160*/  @!P0 LDG.E R2, desc[UR4][R4.64] ;  /* 0x0000000404028981 */ /* 0x000966000c1e1900 */
[C---:B0-2---:R-:W-:Y:S01]  /*0170*/  IMAD.WIDE R8, R15.reuse, 0x4, R10 ;  /* 0x000000040f087825 */ /* 0x045fe200078e020a */
[----:B------:R0:W5:Y:S03]  /*0180*/  @!P0 LDG.E.EL R3, desc[UR4][R6.64] ;  /* 0x0000000406038981 */ /* 0x000166000c2e1900 */
[----:B-1----:R-:W-:Y:S01]  /*0190*/  IMAD.WIDE R10, R15, 0x4, R12 ;  /* 0x000000040f0a7825 */ /* 0x002fe200078e020c */
[----:B------:R-:W-:Y:S01]  /*01a0*/  CS2R R12, SRZ ;  /* 0x00000000000c7805 */ /* 0x000fe2000001ff00 */
[----:B----4-:R-:W1:Y:S05]  /*01b0*/  LDC.64 R4, c[0x0][0x238] ;  /* 0x00008e00ff047b82 */ /* 0x010e6a0000000a00 */
[----:B------:R-:W2:Y:S04]  /*01c0*/  @!P0 LDG.E.EL R12, desc[UR4][R8.64] ;  /* 0x00000004080c8981 */ /* 0x000ea8000c2e1900 */
[----:B------:R-:W2:Y:S01]  /*01d0*/  @!P0 LDG.E.EL R13, desc[UR4][R10.64] ;  /* 0x000000040a0d8981 */ /* 0x000ea2000c2e1900 */
[----:B0-----:R-:W-:Y:S01]  /*01e0*/  MOV R6, 0x3e800000 ;  /* 0x3e80000000067802 */ /* 0x001fe20000000f00 */
[----:B---3--:R-:W-:-:S04]  /*01f0*/  FADD R14, R14, 9.9999997473787516356e-06 ;  /* 0x3727c5ac0e0e7421 */ /* 0x008fc80000000000 */
[----:B------:R-:W0:Y:S01]  /*0200*/  MUFU.SQRT R15, R14 ;  /* 0x0000000e000f7308 */ /* 0x000e220000002000 */
[----:B-----5:R-:W-:Y:S01]  /*0210*/  FADD R2, -R3, R2 ;  /* 0x0000000203027221 */ /* 0x020fe20000000100 */
[C---:B0-----:R-:W-:Y:S02]  /*0220*/  FSETP.GT.AND P1, PT, R15.reuse, 8.50705917302346158658e+37, PT ;  /* 0x7e8000000f00780b */ /* 0x041fe40003f24000 */
[----:B------:R-:W-:Y:S02]  /*0230*/  FSETP.GEU.AND P2, PT, R15, 1.175494350822287508e-38, PT ;  /* 0x008000000f00780b */ /* 0x000fe40003f4e000 */
[----:B------:R-:W-:-:S09]  /*0240*/  FSEL R6, R6, 1, P1 ;  /* 0x3f80000006067808 */ /* 0x000fd20000800000 */
[----:B------:R-:W-:Y:S02]  /*0250*/  @P1 FMUL R15, R15, 0.25 ;  /* 0x3e8000000f0f1820 */ /* 0x000fe40000400000 */
[----:B------:R-:W-:Y:S02]  /*0260*/  @!P2 FMUL R6, R6, 16777216 ;  /* 0x4b8000000606a820 */ /* 0x000fe40000400000 */
[----:B------:R-:W-:-:S06]  /*0270*/  @!P2 FMUL R15, R15, 16777216 ;  /* 0x4b8000000f0fa820 */ /* 0x000fcc0000400000 */
[----:B------:R-:W0:Y:S02]  /*0280*/  MUFU.RCP R15, R15 ;  /* 0x0000000f000f7308 */ /* 0x000e240000001000 */
[----:B0-----:R-:W-:-:S04]  /*0290*/  FMUL R3, R15, R6 ;  /* 0x000000060f037220 */ /* 0x001fc80000400000 */
[----:B------:R-:W-:-:S04]  /*02a0*/  FMUL R2, R2, R3 ;  /* 0x0000000302027220 */ /* 0x000fc80000400000 */
[----:B--2---:R-:W-:Y:S01]  /*02b0*/  FFMA R12, R2, R12, R13 ;  /* 0x0000000c020c7223 */ /* 0x004fe2000000000d */
[----:B-1----:R-:W-:-:S04]  /*02c0*/  IMAD.WIDE R2, R0, 0x4, R4 ;  /* 0x0000000400027825 */ /* 0x002fc800078e0204 */
[----:B------:R-:W-:-:S04]  /*02d0*/  FSETP.GEU.AND P1, PT, R12, RZ, PT ;  /* 0x000000ff0c00720b */ /* 0x000fc80003f2e000 */
[----:B------:R-:W-:Y:S01]  /*02e0*/  FSEL R5, R12, RZ, P1 ;  /* 0x000000ff0c057208 */ /* 0x000fe20000800000 */
[----:B------:R-:W-:Y:S08]  /*02f0*/  @P0 EXIT ;  /* 0x000000000000094d */ /* 0x000ff00003800000 */
[----:B------:R-:W-:Y:S01]  /*0300*/  STG.E desc[UR4][R2.64], R5 ;  /* 0x0000000502007986 */ /* 0x000fe2000c101904 */
[----:B------:R-:W-:Y:S05]  /*0310*/  EXIT ;  /* 0x000000000000794d */ /* 0x000fea0003800000 */
.L_x_0:
[----:B------:R-:W-:-:S00]  /*0320*/  BRA `(.L_x_0) ;  /* 0xfffffffc00fc7947 */ /* 0x000fc0000383ffff */
[----:B------:R-:W-:-:S00]  /*0330*/  NOP ;  /* 0x0000000000007918 */ /* 0x000fc00000000000 */
        /* <DEDUP_REMOVED lines=12> */
.L_x_1:


//--------------------- .nv.global.init           --------------------------
	.section	.nv.global.init,"aw",@progbits
.nv.global.init:
	.type		_$_str,@object
	.size		_$_str,(_$_str_$_2 - _$_str)
_$_str:
        /*0000*/ 	.byte	0x5f, 0x5f, 0x43, 0x55, 0x44, 0x41, 0x5f, 0x46, 0x54, 0x5a, 0x00
	.type		_$_str_$_2,@object
	.size		_$_str_$_2,(.L_1 - _$_str_$_2)
_$_str_$_2:
        /*000b*/ 	.byte	0x5f, 0x5f, 0x43, 0x55, 0x44, 0x41, 0x5f, 0x50, 0x52, 0x45, 0x43, 0x5f, 0x53, 0x51, 0x52, 0x54
        /*001b*/ 	.byte	0x00
.L_1:


//--------------------- .nv.constant0.triton_poi_fused__native_batch_norm_legit_no_training_relu_29 --------------------------
	.section	.nv.constant0.triton_poi_fused__native_batch_norm_legit_no_training_relu_29,"a",@progbits
	.sectionflags	@""
	.align	4
.nv.constant0.triton_poi_fused__native_batch_norm_legit_no_training_relu_29:
	.zero		580
